//
// Generated by NVIDIA NVVM Compiler
//
// Compiler Build ID: CL-36424714
// Cuda compilation tools, release 13.0, V13.0.88
// Based on NVVM 20.0.0
//

.version 9.0
.target sm_100
.address_size 64


.func _Z15quickSortDevicePiii(
	.param .b64 _Z15quickSortDevicePiii_param_0,
	.param .b32 _Z15quickSortDevicePiii_param_1,
	.param .b32 _Z15quickSortDevicePiii_param_2
)
{
	.reg .pred 	%p<8>;
	.reg .b32 	%r<34>;
	.reg .b64 	%rd<11>;

	ld.param.u64 	%rd4, [_Z15quickSortDevicePiii_param_0];
	ld.param.u32 	%r24, [_Z15quickSortDevicePiii_param_1];
	ld.param.u32 	%r19, [_Z15quickSortDevicePiii_param_2];
	cvta.to.global.u64 	%rd1, %rd4;
	mov.u32 	%r26, %r24;
$L__BB0_1:
	add.s32 	%r20, %r24, %r19;
	shr.u32 	%r21, %r20, 31;
	add.s32 	%r22, %r20, %r21;
	shr.s32 	%r23, %r22, 1;
	mul.wide.s32 	%rd5, %r23, 4;
	add.s64 	%rd6, %rd1, %rd5;
	ld.global.u32 	%r2, [%rd6];
	setp.gt.s32 	%p1, %r24, %r19;
	mov.u32 	%r25, %r19;
	@%p1 bra 	$L__BB0_10;
	mov.u32 	%r25, %r19;
	mov.u32 	%r26, %r24;
$L__BB0_3:
	add.s32 	%r27, %r26, -1;
	mov.u32 	%r28, %r26;
$L__BB0_4:
	mov.u32 	%r26, %r28;
	mul.wide.s32 	%rd7, %r26, 4;
	add.s64 	%rd8, %rd1, %rd7;
	ld.global.u32 	%r8, [%rd8];
	setp.lt.s32 	%p2, %r8, %r2;
	add.s32 	%r28, %r26, 1;
	add.s32 	%r27, %r27, 1;
	@%p2 bra 	$L__BB0_4;
	mul.wide.s32 	%rd9, %r27, 4;
	add.s64 	%rd2, %rd1, %rd9;
	mov.u32 	%r29, %r25;
$L__BB0_6:
	mov.u32 	%r25, %r29;
	mul.wide.s32 	%rd10, %r25, 4;
	add.s64 	%rd3, %rd1, %rd10;
	ld.global.u32 	%r12, [%rd3];
	setp.gt.s32 	%p3, %r12, %r2;
	add.s32 	%r29, %r25, -1;
	@%p3 bra 	$L__BB0_6;
	setp.gt.s32 	%p4, %r26, %r25;
	@%p4 bra 	$L__BB0_9;
	st.global.u32 	[%rd2], %r12;
	st.global.u32 	[%rd3], %r8;
	mov.u32 	%r26, %r28;
	mov.u32 	%r25, %r29;
$L__BB0_9:
	setp.le.s32 	%p5, %r26, %r25;
	@%p5 bra 	$L__BB0_3;
$L__BB0_10:
	setp.ge.s32 	%p6, %r24, %r25;
	@%p6 bra 	$L__BB0_12;
	{ // callseq 0, 0
	.param .b64 param0;
	st.param.b64 	[param0], %rd4;
	.param .b32 param1;
	st.param.b32 	[param1], %r24;
	.param .b32 param2;
	st.param.b32 	[param2], %r25;
	call.uni 
	_Z15quickSortDevicePiii, 
	(
	param0, 
	param1, 
	param2
	);
	} // callseq 0
$L__BB0_12:
	setp.lt.s32 	%p7, %r26, %r19;
	mov.u32 	%r24, %r26;
	@%p7 bra 	$L__BB0_1;
	ret;

}
	// .globl	_Z15quickSortKernelPiii
.visible .entry _Z15quickSortKernelPiii(
	.param .u64 .ptr .align 1 _Z15quickSortKernelPiii_param_0,
	.param .u32 _Z15quickSortKernelPiii_param_1,
	.param .u32 _Z15quickSortKernelPiii_param_2
)
{
	.reg .pred 	%p<2>;
	.reg .b32 	%r<11>;
	.reg .b64 	%rd<2>;

	ld.param.u64 	%rd1, [_Z15quickSortKernelPiii_param_0];
	ld.param.u32 	%r3, [_Z15quickSortKernelPiii_param_1];
	ld.param.u32 	%r4, [_Z15quickSortKernelPiii_param_2];
	mov.u32 	%r5, %ctaid.x;
	mov.u32 	%r6, %ntid.x;
	mov.u32 	%r7, %tid.x;
	mad.lo.s32 	%r8, %r5, %r6, %r7;
	mul.lo.s32 	%r1, %r4, %r8;
	add.s32 	%r9, %r1, %r4;
	min.s32 	%r10, %r9, %r3;
	add.s32 	%r2, %r10, -1;
	setp.ge.s32 	%p1, %r1, %r2;
	@%p1 bra 	$L__BB1_2;
	{ // callseq 1, 0
	.param .b64 param0;
	st.param.b64 	[param0], %rd1;
	.param .b32 param1;
	st.param.b32 	[param1], %r1;
	.param .b32 param2;
	st.param.b32 	[param2], %r2;
	call.uni 
	_Z15quickSortDevicePiii, 
	(
	param0, 
	param1, 
	param2
	);
	} // callseq 1
$L__BB1_2:
	ret;

}


// ===== COMPILED SASS (sm_100) =====

	.target	sm_100

	.elftype	@"ET_EXEC"


//--------------------- .note.nv.tkinfo           --------------------------
	.section	.note.nv.tkinfo,"",@"SHT_NOTE"
	.sectionflags	@"SHF_NOTE_NV_TKINFO"
	.tkinfo
        /*0018*/ 	.word	0x00000002
        /*0030*/ 	.string	""
        /*0030*/ 	.string	"ptxas"
        /*0030*/ 	.string	"Cuda compilation tools, release 13.0, V13.0.88"
        /*0030*/ 	.string	"Build cuda_13.0.r13.0/compiler.36424714_0"
        /*0030*/ 	.string	"-arch sm_100 -m 64 "



//--------------------- .note.nv.cuinfo           --------------------------
	.section	.note.nv.cuinfo,"",@"SHT_NOTE"
	.sectionflags	@"SHF_NOTE_NV_CUINFO"
        /*0018*/ 	.short	0x0002
        /*001a*/ 	.short	0x0064
        /*001c*/ 	.short	0x0082
	.zero		2


//--------------------- .nv.info                  --------------------------
	.section	.nv.info,"",@"SHT_CUDA_INFO"
	.align	4


	//----- nvinfo : EIATTR_REGCOUNT
	.align		4
        /*0000*/ 	.byte	0x04, 0x2f
        /*0002*/ 	.short	(.L_1 - .L_0)
	.align		4
.L_0:
        /*0004*/ 	.word	index@(_Z15quickSortKernelPiii)
        /*0008*/ 	.word	0x0000001c


	//----- nvinfo : EIATTR_FRAME_SIZE
	.align		4
.L_1:
        /*000c*/ 	.byte	0x04, 0x11
        /*000e*/ 	.short	(.L_3 - .L_2)
	.align		4
.L_2:
        /*0010*/ 	.word	index@($_Z15quickSortKernelPiii$_Z15quickSortDevicePiii)
        /*0014*/ 	.word	0x00000000


	//----- nvinfo : EIATTR_FRAME_SIZE
	.align		4
.L_3:
        /*0018*/ 	.byte	0x04, 0x11
        /*001a*/ 	.short	(.L_5 - .L_4)
	.align		4
.L_4:
        /*001c*/ 	.word	index@(_Z15quickSortKernelPiii)
        /*0020*/ 	.word	0x00000000


	//----- nvinfo : EIATTR_MIN_STACK_SIZE
	.align		4
.L_5:
        /*0024*/ 	.byte	0x04, 0x12
        /*0026*/ 	.short	(.L_7 - .L_6)
	.align		4
.L_6:
        /*0028*/ 	.word	index@(_Z15quickSortKernelPiii)
        /*002c*/ 	.word	0x00000000
.L_7:


//--------------------- .nv.compat                --------------------------
	.section	.nv.compat,"",@"SHT_CUDA_COMPAT_INFO"
	.align	4
        /*0000*/ 	.byte	0x02, 0x09, 0x00, 0x00, 0x02, 0x02, 0x01, 0x00, 0x02, 0x05, 0x05, 0x00, 0x03, 0x07, 0x01, 0x01
        /*0010*/ 	.byte	0x02, 0x03, 0x00, 0x00, 0x02, 0x06, 0x01, 0x00, 0x04, 0x0b, 0x08, 0x00, 0x09, 0x00, 0x00, 0x00
        /*0020*/ 	.byte	0x00, 0x00, 0x00, 0x00


//--------------------- .nv.info._Z15quickSortKernelPiii --------------------------
	.section	.nv.info._Z15quickSortKernelPiii,"",@"SHT_CUDA_INFO"
	.sectionflags	@""
	.align	4


	//----- nvinfo : EIATTR_CUDA_API_VERSION
	.align		4
        /*0000*/ 	.byte	0x04, 0x37
        /*0002*/ 	.short	(.L_9 - .L_8)
.L_8:
        /*0004*/ 	.word	0x00000082


	//----- nvinfo : EIATTR_KPARAM_INFO
	.align		4
.L_9:
        /*0008*/ 	.byte	0x04, 0x17
        /*000a*/ 	.short	(.L_11 - .L_10)
.L_10:
        /*000c*/ 	.word	0x00000000
        /*0010*/ 	.short	0x0002
        /*0012*/ 	.short	0x000c
        /*0014*/ 	.byte	0x00, 0xf0, 0x11, 0x00


	//----- nvinfo : EIATTR_KPARAM_INFO
	.align		4
.L_11:
        /*0018*/ 	.byte	0x04, 0x17
        /*001a*/ 	.short	(.L_13 - .L_12)
.L_12:
        /*001c*/ 	.word	0x00000000
        /*0020*/ 	.short	0x0001
        /*0022*/ 	.short	0x0008
        /*0024*/ 	.byte	0x00, 0xf0, 0x11, 0x00


	//----- nvinfo : EIATTR_KPARAM_INFO
	.align		4
.L_13:
        /*0028*/ 	.byte	0x04, 0x17
        /*002a*/ 	.short	(.L_15 - .L_14)
.L_14:
        /*002c*/ 	.word	0x00000000
        /*0030*/ 	.short	0x0000
        /*0032*/ 	.short	0x0000
        /*0034*/ 	.byte	0x00, 0xf5, 0x21, 0x00


	//----- nvinfo : EIATTR_SPARSE_MMA_MASK
	.align		4
.L_15:
        /*0038*/ 	.byte	0x03, 0x50
        /*003a*/ 	.short	0x0000


	//----- nvinfo : EIATTR_MAXREG_COUNT
	.align		4
        /*003c*/ 	.byte	0x03, 0x1b
        /*003e*/ 	.short	0x00ff


	//----- nvinfo : EIATTR_MERCURY_ISA_VERSION
	.align		4
        /*0040*/ 	.byte	0x03, 0x5f
        /*0042*/ 	.short	0x0101


	//----- nvinfo : EIATTR_VRC_CTA_INIT_COUNT
	.align		4
        /*0044*/ 	.byte	0x02, 0x4a
	.zero		1
	.zero		1


	//----- nvinfo : EIATTR_EXIT_INSTR_OFFSETS
	.align		4
        /*0048*/ 	.byte	0x04, 0x1c
        /*004a*/ 	.short	(.L_17 - .L_16)


	//   ....[0]....
.L_16:
        /*004c*/ 	.word	0x000000a0


	//   ....[1]....
        /*0050*/ 	.word	0x00000110


	//----- nvinfo : EIATTR_CRS_STACK_SIZE
	.align		4
.L_17:
        /*0054*/ 	.byte	0x04, 0x1e
        /*0056*/ 	.short	(.L_19 - .L_18)
.L_18:
        /*0058*/ 	.word	0x00000000


	//----- nvinfo : EIATTR_CBANK_PARAM_SIZE
	.align		4
.L_19:
        /*005c*/ 	.byte	0x03, 0x19
        /*005e*/ 	.short	0x0010


	//----- nvinfo : EIATTR_PARAM_CBANK
	.align		4
        /*0060*/ 	.byte	0x04, 0x0a
        /*0062*/ 	.short	(.L_21 - .L_20)
	.align		4
.L_20:
        /*0064*/ 	.word	index@(.nv.constant0._Z15quickSortKernelPiii)
        /*0068*/ 	.short	0x0380
        /*006a*/ 	.short	0x0010


	//----- nvinfo : EIATTR_SW_WAR
	.align		4
.L_21:
        /*006c*/ 	.byte	0x04, 0x36
        /*006e*/ 	.short	(.L_23 - .L_22)
.L_22:
        /*0070*/ 	.word	0x00000008
.L_23:


//--------------------- .nv.callgraph             --------------------------
	.section	.nv.callgraph,"",@"SHT_CUDA_CALLGRAPH"
	.align	4
	.sectionentsize	8
	.align		4
        /*0000*/ 	.word	0x00000000
	.align		4
        /*0004*/ 	.word	0xffffffff
	.align		4
        /*0008*/ 	.word	0x00000000
	.align		4
        /*000c*/ 	.word	0xfffffffe
	.align		4
        /*0010*/ 	.word	0x00000000
	.align		4
        /*0014*/ 	.word	0xfffffffd
	.align		4
        /*0018*/ 	.word	0x00000000
	.align		4
        /*001c*/ 	.word	0xfffffffc


//--------------------- .text._Z15quickSortKernelPiii --------------------------
	.section	.text._Z15quickSortKernelPiii,"ax",@progbits
	.align	128
        .global         _Z15quickSortKernelPiii
        .type           _Z15quickSortKernelPiii,@function
        .size           _Z15quickSortKernelPiii,(.L_x_12 - _Z15quickSortKernelPiii)
        .other          _Z15quickSortKernelPiii,@"STO_CUDA_ENTRY STV_DEFAULT"
_Z15quickSortKernelPiii:
.text._Z15quickSortKernelPiii:
[----:B------:R-:W0:Y:S01]  /*0000*/  LDC R1, c[0x0][0x37c] ;  /* 0x0000df00ff017b82 */ /* 0x000e220000000800 */
[----:B------:R-:W1:Y:S07]  /*0010*/  S2R R3, SR_TID.X ;  /* 0x0000000000037919 */ /* 0x000e6e0000002100 */
[----:B------:R-:W1:Y:S08]  /*0020*/  S2UR UR4, SR_CTAID.X ;  /* 0x00000000000479c3 */ /* 0x000e700000002500 */
[----:B------:R-:W1:Y:S08]  /*0030*/  LDC R6, c[0x0][0x360] ;  /* 0x0000d800ff067b82 */ /* 0x000e700000000800 */
[----:B------:R-:W2:Y:S01]  /*0040*/  LDC.64 R4, c[0x0][0x388] ;  /* 0x0000e200ff047b82 */ /* 0x000ea20000000a00 */
[----:B-1----:R-:W-:-:S04]  /*0050*/  IMAD R6, R6, UR4, R3 ;  /* 0x0000000406067c24 */ /* 0x002fc8000f8e0203 */
[----:B--2---:R-:W-:-:S05]  /*0060*/  IMAD R6, R6, R5, RZ ;  /* 0x0000000506067224 */ /* 0x004fca00078e02ff */
[----:B------:R-:W-:-:S05]  /*0070*/  VIADDMNMX R7, R6, R5, R4, PT ;  /* 0x0000000506077246 */ /* 0x000fca0003800104 */
[----:B------:R-:W-:-:S05]  /*0080*/  VIADD R7, R7, 0xffffffff ;  /* 0xffffffff07077836 */ /* 0x000fca0000000000 */
[----:B------:R-:W-:-:S13]  /*0090*/  ISETP.GE.AND P0, PT, R6, R7, PT ;  /* 0x000000070600720c */ /* 0x000fda0003f06270 */
[----:B0-----:R-:W-:Y:S05]  /*00a0*/  @P0 EXIT ;  /* 0x000000000000094d */ /* 0x001fea0003800000 */
[----:B------:R-:W0:Y:S01]  /*00b0*/  LDCU.64 UR4, c[0x0][0x380] ;  /* 0x00007000ff0477ac */ /* 0x000e220008000a00 */
[----:B------:R-:W-:Y:S01]  /*00c0*/  MOV R20, 0x110 ;  /* 0x0000011000147802 */ /* 0x000fe20000000f00 */
[----:B------:R-:W-:Y:S02]  /*00d0*/  IMAD.MOV.U32 R21, RZ, RZ, 0x0 ;  /* 0x00000000ff157424 */ /* 0x000fe400078e00ff */
[----:B0-----:R-:W-:Y:S02]  /*00e0*/  IMAD.U32 R4, RZ, RZ, UR4 ;  /* 0x00000004ff047e24 */ /* 0x001fe4000f8e00ff */
[----:B------:R-:W-:-:S07]  /*00f0*/  IMAD.U32 R5, RZ, RZ, UR5 ;  /* 0x00000005ff057e24 */ /* 0x000fce000f8e00ff */
[----:B------:R-:W-:Y:S05]  /*0100*/  CALL.REL.NOINC `($_Z15quickSortKernelPiii$_Z15quickSortDevicePiii) ;  /* 0x0000000000047944 */ /* 0x000fea0003c00000 */
[----:B------:R-:W-:Y:S05]  /*0110*/  EXIT ;  /* 0x000000000000794d */ /* 0x000fea0003800000 */
        .type           $_Z15quickSortKernelPiii$_Z15quickSortDevicePiii,@function
        .size           $_Z15quickSortKernelPiii$_Z15quickSortDevicePiii,(.L_x_12 - $_Z15quickSortKernelPiii$_Z15quickSortDevicePiii)
$_Z15quickSortKernelPiii$_Z15quickSortDevicePiii:
[----:B------:R-:W-:-:S05]  /*0120*/  IADD3 R1, PT, PT, R1, -0x28, RZ ;  /* 0xffffffd801017810 */ /* 0x000fca0007ffe0ff */
[----:B------:R-:W-:Y:S04]  /*0130*/  STL [R1+0x24], R25 ;  /* 0x0000241901007387 */ /* 0x000fe80000100800 */
[----:B------:R-:W-:Y:S04]  /*0140*/  STL [R1+0x20], R24 ;  /* 0x0000201801007387 */ /* 0x000fe80000100800 */
[----:B------:R0:W-:Y:S04]  /*0150*/  STL [R1+0x1c], R23 ;  /* 0x00001c1701007387 */ /* 0x0001e80000100800 */
[----:B------:R1:W-:Y:S04]  /*0160*/  STL [R1+0x18], R22 ;  /* 0x0000181601007387 */ /* 0x0003e80000100800 */
[----:B------:R-:W-:Y:S01]  /*0170*/  STL [R1+0x14], R21 ;  /* 0x0000141501007387 */ /* 0x000fe20000100800 */
[----:B0-----:R-:W-:-:S03]  /*0180*/  IMAD.MOV.U32 R23, RZ, RZ, R5 ;  /* 0x000000ffff177224 */ /* 0x001fc600078e0005 */
[----:B------:R-:W-:Y:S01]  /*0190*/  STL [R1+0x10], R20 ;  /* 0x0000101401007387 */ /* 0x000fe20000100800 */
[----:B-1----:R-:W-:-:S03]  /*01a0*/  IMAD.MOV.U32 R22, RZ, RZ, R4 ;  /* 0x000000ffff167224 */ /* 0x002fc600078e0004 */
[----:B------:R0:W-:Y:S04]  /*01b0*/  STL [R1+0xc], R18 ;  /* 0x00000c1201007387 */ /* 0x0001e80000100800 */
[----:B------:R-:W-:Y:S04]  /*01c0*/  STL [R1+0x8], R17 ;  /* 0x0000081101007387 */ /* 0x000fe80000100800 */
[----:B------:R1:W-:Y:S01]  /*01d0*/  STL [R1+0x4], R16 ;  /* 0x0000041001007387 */ /* 0x0003e20000100800 */
[----:B0-----:R-:W0:Y:S05]  /*01e0*/  BMOV.32.CLEAR R18, B7 ;  /* 0x0000000007127355 */ /* 0x001e2a0000100000 */
[----:B------:R2:W-:Y:S01]  /*01f0*/  STL [R1], R2 ;  /* 0x0000000201007387 */ /* 0x0005e20000100800 */
[----:B-1----:R-:W1:Y:S05]  /*0200*/  BMOV.32.CLEAR R16, B6 ;  /* 0x0000000006107355 */ /* 0x002e6a0000100000 */
[----:B--2---:R-:W-:Y:S01]  /*0210*/  IMAD.MOV.U32 R2, RZ, RZ, R7 ;  /* 0x000000ffff027224 */ /* 0x004fe200078e0007 */
[----:B------:R-:W2:Y:S01]  /*0220*/  LDC.64 R24, c[0x0][0x358] ;  /* 0x0000d600ff187b82 */ /* 0x000ea20000000a00 */
[----:B------:R-:W-:Y:S01]  /*0230*/  BSSY.RECONVERGENT B7, `(.L_x_0) ;  /* 0x0000040000077945 */ /* 0x000fe20003800200 */
[----:B01----:R-:W-:-:S07]  /*0240*/  MOV R17, R6 ;  /* 0x0000000600117202 */ /* 0x003fce0000000f00 */
.L_x_10:
[C---:B------:R-:W-:Y:S01]  /*0250*/  ISETP.GT.AND P0, PT, R6.reuse, R2, PT ;  /* 0x000000020600720c */ /* 0x040fe20003f04270 */
[--C-:B------:R-:W-:Y:S01]  /*0260*/  IMAD.IADD R0, R6, 0x1, R2.reuse ;  /* 0x0000000106007824 */ /* 0x100fe200078e0202 */
[----:B------:R-:W-:Y:S01]  /*0270*/  BSSY.RECONVERGENT B0, `(.L_x_1) ;  /* 0x000002f000007945 */ /* 0x000fe20003800200 */
[----:B------:R-:W-:-:S03]  /*0280*/  IMAD.MOV.U32 R7, RZ, RZ, R2 ;  /* 0x000000ffff077224 */ /* 0x000fc600078e0002 */
[----:B------:R-:W-:-:S07]  /*0290*/  LEA.HI R0, R0, R0, RZ, 0x1 ;  /* 0x0000000000007211 */ /* 0x000fce00078f08ff */
[----:B------:R-:W-:Y:S05]  /*02a0*/  @P0 BRA `(.L_x_2) ;  /* 0x0000000000ac0947 */ /* 0x000fea0003800000 */
[----:B--2---:R-:W-:Y:S02]  /*02b0*/  R2UR UR4, R24 ;  /* 0x00000000180472ca */ /* 0x004fe400000e0000 */
[----:B------:R-:W-:Y:S02]  /*02c0*/  R2UR UR5, R25 ;  /* 0x00000000190572ca */ /* 0x000fe400000e0000 */
[----:B------:R-:W-:-:S05]  /*02d0*/  SHF.R.S32.HI R5, RZ, 0x1, R0 ;  /* 0x00000001ff057819 */ /* 0x000fca0000011400 */
[----:B------:R-:W-:-:S06]  /*02e0*/  IMAD.WIDE R4, R5, 0x4, R22 ;  /* 0x0000000405047825 */ /* 0x000fcc00078e0216 */
[----:B------:R0:W5:Y:S01]  /*02f0*/  LDG.E R0, desc[UR4][R4.64] ;  /* 0x0000000404007981 */ /* 0x000162000c1e1900 */
[----:B------:R-:W-:Y:S01]  /*0300*/  IMAD.MOV.U32 R7, RZ, RZ, R2 ;  /* 0x000000ffff077224 */ /* 0x000fe200078e0002 */
[----:B------:R-:W-:-:S07]  /*0310*/  MOV R17, R6 ;  /* 0x0000000600117202 */ /* 0x000fce0000000f00 */
.L_x_7:
[----:B------:R-:W-:Y:S01]  /*0320*/  BSSY.RECONVERGENT B1, `(.L_x_3) ;  /* 0x000000c000017945 */ /* 0x000fe20003800200 */
[----:B------:R-:W-:Y:S02]  /*0330*/  VIADD R3, R17, 0xffffffff ;  /* 0xffffffff11037836 */ /* 0x000fe40000000000 */
[----:B------:R-:W-:-:S07]  /*0340*/  IMAD.MOV.U32 R11, RZ, RZ, R17 ;  /* 0x000000ffff0b7224 */ /* 0x000fce00078e0011 */
.L_x_4:
[----:B------:R-:W-:Y:S01]  /*0350*/  R2UR UR4, R24 ;  /* 0x00000000180472ca */ /* 0x000fe200000e0000 */
[----:B0-----:R-:W-:Y:S01]  /*0360*/  IMAD.WIDE R4, R11, 0x4, R22 ;  /* 0x000000040b047825 */ /* 0x001fe200078e0216 */
[----:B------:R-:W-:-:S13]  /*0370*/  R2UR UR5, R25 ;  /* 0x00000000190572ca */ /* 0x000fda00000e0000 */
[----:B------:R-:W2:Y:S01]  /*0380*/  LDG.E R15, desc[UR4][R4.64] ;  /* 0x00000004040f7981 */ /* 0x000ea2000c1e1900 */
[----:B------:R-:W-:Y:S01]  /*0390*/  MOV R17, R11 ;  /* 0x0000000b00117202 */ /* 0x000fe20000000f00 */
[----:B------:R-:W-:Y:S02]  /*03a0*/  VIADD R3, R3, 0x1 ;  /* 0x0000000103037836 */ /* 0x000fe40000000000 */
[----:B------:R-:W-:Y:S01]  /*03b0*/  VIADD R11, R11, 0x1 ;  /* 0x000000010b0b7836 */ /* 0x000fe20000000000 */
[----:B--2--5:R-:W-:-:S13]  /*03c0*/  ISETP.GE.AND P0, PT, R15, R0, PT ;  /* 0x000000000f00720c */ /* 0x024fda0003f06270 */
[----:B------:R-:W-:Y:S05]  /*03d0*/  @!P0 BRA `(.L_x_4) ;  /* 0xfffffffc00dc8947 */ /* 0x000fea000383ffff */
[----:B------:R-:W-:Y:S05]  /*03e0*/  BSYNC.RECONVERGENT B1 ;  /* 0x0000000000017941 */ /* 0x000fea0003800200 */
.L_x_3:
[----:B------:R-:W-:Y:S01]  /*03f0*/  BSSY.RECONVERGENT B1, `(.L_x_5) ;  /* 0x000000b000017945 */ /* 0x000fe20003800200 */
[----:B------:R-:W-:Y:S02]  /*0400*/  IMAD.MOV.U32 R13, RZ, RZ, R7 ;  /* 0x000000ffff0d7224 */ /* 0x000fe400078e0007 */
[----:B------:R-:W-:-:S07]  /*0410*/  IMAD.WIDE R4, R3, 0x4, R22 ;  /* 0x0000000403047825 */ /* 0x000fce00078e0216 */
.L_x_6:
[----:B------:R-:W-:Y:S01]  /*0420*/  R2UR UR4, R24 ;  /* 0x00000000180472ca */ /* 0x000fe200000e0000 */
[----:B------:R-:W-:Y:S01]  /*0430*/  IMAD.WIDE R8, R13, 0x4, R22 ;  /* 0x000000040d087825 */ /* 0x000fe200078e0216 */
[----:B------:R-:W-:-:S13]  /*0440*/  R2UR UR5, R25 ;  /* 0x00000000190572ca */ /* 0x000fda00000e0000 */
[----:B------:R-:W2:Y:S01]  /*0450*/  LDG.E R3, desc[UR4][R8.64] ;  /* 0x0000000408037981 */ /* 0x000ea2000c1e1900 */
[----:B------:R-:W-:Y:S01]  /*0460*/  IMAD.MOV.U32 R7, RZ, RZ, R13 ;  /* 0x000000ffff077224 */ /* 0x000fe200078e000d */
[----:B------:R-:W-:Y:S02]  /*0470*/  IADD3 R13, PT, PT, R13, -0x1, RZ ;  /* 0xffffffff0d0d7810 */ /* 0x000fe40007ffe0ff */
[----:B--2---:R-:W-:-:S13]  /*0480*/  ISETP.GT.AND P0, PT, R3, R0, PT ;  /* 0x000000000300720c */ /* 0x004fda0003f04270 */
[----:B------:R-:W-:Y:S05]  /*0490*/  @P0 BRA `(.L_x_6) ;  /* 0xfffffffc00e00947 */ /* 0x000fea000383ffff */
[----:B------:R-:W-:Y:S05]  /*04a0*/  BSYNC.RECONVERGENT B1 ;  /* 0x0000000000017941 */ /* 0x000fea0003800200 */
.L_x_5:
[----:B------:R-:W-:-:S13]  /*04b0*/  ISETP.GT.AND P0, PT, R17, R7, PT ;  /* 0x000000071100720c */ /* 0x000fda0003f04270 */
[C---:B------:R-:W-:Y:S01]  /*04c0*/  @!P0 R2UR UR4, R24.reuse ;  /* 0x00000000180482ca */ /* 0x040fe200000e0000 */
[----:B------:R-:W-:Y:S01]  /*04d0*/  @!P0 IMAD.MOV.U32 R17, RZ, RZ, R11 ;  /* 0x000000ffff118224 */ /* 0x000fe200078e000b */
[C---:B------:R-:W-:Y:S01]  /*04e0*/  @!P0 R2UR UR5, R25.reuse ;  /* 0x00000000190582ca */ /* 0x040fe200000e0000 */
[----:B------:R-:W-:Y:S01]  /*04f0*/  @!P0 IMAD.MOV.U32 R7, RZ, RZ, R13 ;  /* 0x000000ffff078224 */ /* 0x000fe200078e000d */
[----:B------:R-:W-:Y:S02]  /*0500*/  @!P0 R2UR UR6, R24 ;  /* 0x00000000180682ca */ /* 0x000fe400000e0000 */
[----:B------:R-:W-:-:S09]  /*0510*/  @!P0 R2UR UR7, R25 ;  /* 0x00000000190782ca */ /* 0x000fd200000e0000 */
[----:B------:R1:W-:Y:S04]  /*0520*/  @!P0 STG.E desc[UR4][R4.64], R3 ;  /* 0x0000000304008986 */ /* 0x0003e8000c101904 */
[----:B------:R1:W-:Y:S01]  /*0530*/  @!P0 STG.E desc[UR6][R8.64], R15 ;  /* 0x0000000f08008986 */ /* 0x0003e2000c101906 */
[----:B------:R-:W-:-:S13]  /*0540*/  ISETP.GT.AND P0, PT, R17, R7, PT ;  /* 0x000000071100720c */ /* 0x000fda0003f04270 */
[----:B-1----:R-:W-:Y:S05]  /*0550*/  @!P0 BRA `(.L_x_7) ;  /* 0xfffffffc00708947 */ /* 0x002fea000383ffff */
.L_x_2:
[----:B------:R-:W-:Y:S05]  /*0560*/  BSYNC.RECONVERGENT B0 ;  /* 0x0000000000007941 */ /* 0x000fea0003800200 */
.L_x_1:
[----:B------:R-:W-:Y:S01]  /*0570*/  ISETP.GE.AND P0, PT, R6, R7, PT ;  /* 0x000000070600720c */ /* 0x000fe20003f06270 */
[----:B------:R-:W-:-:S12]  /*0580*/  BSSY.RECONVERGENT B6, `(.L_x_8) ;  /* 0x0000007000067945 */ /* 0x000fd80003800200 */
[----:B------:R-:W-:Y:S05]  /*0590*/  @P0 BRA `(.L_x_9) ;  /* 0x0000000000140947 */ /* 0x000fea0003800000 */
[----:B------:R-:W-:Y:S01]  /*05a0*/  MOV R4, R22 ;  /* 0x0000001600047202 */ /* 0x000fe20000000f00 */
[----:B------:R-:W-:Y:S01]  /*05b0*/  IMAD.MOV.U32 R5, RZ, RZ, R23 ;  /* 0x000000ffff057224 */ /* 0x000fe200078e0017 */
[----:B------:R-:W-:Y:S01]  /*05c0*/  MOV R20, 0x5f0 ;  /* 0x000005f000147802 */ /* 0x000fe20000000f00 */
[----:B------:R-:W-:-:S07]  /*05d0*/  IMAD.MOV.U32 R21, RZ, RZ, 0x0 ;  /* 0x00000000ff157424 */ /* 0x000fce00078e00ff */
[----:B--2---:R-:W-:Y:S05]  /*05e0*/  CALL.REL.NOINC `($_Z15quickSortKernelPiii$_Z15quickSortDevicePiii) ;  /* 0xfffffff800cc7944 */ /* 0x004fea0003c3ffff */
.L_x_9:
[----:B------:R-:W-:Y:S05]  /*05f0*/  BSYNC.RECONVERGENT B6 ;  /* 0x0000000000067941 */ /* 0x000fea0003800200 */
.L_x_8:
[----:B------:R-:W-:Y:S02]  /*0600*/  ISETP.GE.AND P0, PT, R17, R2, PT ;  /* 0x000000021100720c */ /* 0x000fe40003f06270 */
[----:B------:R-:W-:-:S11]  /*0610*/  MOV R6, R17 ;  /* 0x0000001100067202 */ /* 0x000fd60000000f00 */
[----:B------:R-:W-:Y:S05]  /*0620*/  @!P0 BRA `(.L_x_10) ;  /* 0xfffffffc00088947 */ /* 0x000fea000383ffff */
[----:B------:R-:W-:Y:S05]  /*0630*/  BSYNC.RECONVERGENT B7 ;  /* 0x0000000000077941 */ /* 0x000fea0003800200 */
.L_x_0:
[----:B------:R-:W3:Y:S01]  /*0640*/  LDL R20, [R1+0x10] ;  /* 0x0000100001147983 */ /* 0x000ee20000100800 */
[----:B------:R0:W-:Y:S05]  /*0650*/  BMOV.32 B6, R16 ;  /* 0x0000001006007356 */ /* 0x0001ea0000000000 */
[----:B------:R-:W3:Y:S01]  /*0660*/  LDL R21, [R1+0x14] ;  /* 0x0000140001157983 */ /* 0x000ee20000100800 */
[----:B------:R1:W-:Y:S05]  /*0670*/  BMOV.32 B7, R18 ;  /* 0x0000001207007356 */ /* 0x0003ea0000000000 */
[----:B------:R-:W3:Y:S04]  /*0680*/  LDL R2, [R1] ;  /* 0x0000000001027983 */ /* 0x000ee80000100800 */
[----:B0-----:R-:W3:Y:S04]  /*0690*/  LDL R16, [R1+0x4] ;  /* 0x0000040001107983 */ /* 0x001ee80000100800 */
[----:B------:R-:W3:Y:S04]  /*06a0*/  LDL R17, [R1+0x8] ;  /* 0x0000080001117983 */ /* 0x000ee80000100800 */
[----:B-1----:R-:W3:Y:S04]  /*06b0*/  LDL R18, [R1+0xc] ;  /* 0x00000c0001127983 */ /* 0x002ee80000100800 */
[----:B------:R-:W3:Y:S04]  /*06c0*/  LDL R22, [R1+0x18] ;  /* 0x0000180001167983 */ /* 0x000ee80000100800 */
[----:B------:R-:W3:Y:S04]  /*06d0*/  LDL R23, [R1+0x1c] ;  /* 0x00001c0001177983 */ /* 0x000ee80000100800 */
[----:B--2---:R-:W3:Y:S04]  /*06e0*/  LDL R24, [R1+0x20] ;  /* 0x0000200001187983 */ /* 0x004ee80000100800 */
[----:B------:R0:W3:Y:S02]  /*06f0*/  LDL R25, [R1+0x24] ;  /* 0x0000240001197983 */ /* 0x0000e40000100800 */
[----:B0-----:R-:W-:Y:S01]  /*0700*/  VIADD R1, R1, 0x28 ;  /* 0x0000002801017836 */ /* 0x001fe20000000000 */
[----:B---3--:R-:W-:Y:S06]  /*0710*/  RET.REL.NODEC R20 `(_Z15quickSortKernelPiii) ;  /* 0xfffffff814387950 */ /* 0x008fec0003c3ffff */
.L_x_11:
[----:B------:R-:W-:-:S00]  /*0720*/  BRA `(.L_x_11) ;  /* 0xfffffffc00fc7947 */ /* 0x000fc0000383ffff */
[----:B------:R-:W-:-:S00]  /*0730*/  NOP ;  /* 0x0000000000007918 */ /* 0x000fc00000000000 */
        /* <DEDUP_REMOVED lines=12> */
.L_x_12:


//--------------------- .nv.shared.reserved.0     --------------------------
	.section	.nv.shared.reserved.0,"aw",@nobits
	.weak		__nv_reservedSMEM_offset_0_alias
	.size		__nv_reservedSMEM_offset_0_alias, 0, 64
	.other		__nv_reservedSMEM_offset_0_alias,@"STO_CUDA_RESERVED_SHARED STV_DEFAULT"
__nv_reservedSMEM_offset_0_alias:
	.zero		0
	.zero		64


//--------------------- .nv.constant0._Z15quickSortKernelPiii --------------------------
	.section	.nv.constant0._Z15quickSortKernelPiii,"a",@progbits
	.sectionflags	@""
	.align	4
.nv.constant0._Z15quickSortKernelPiii:
	.zero		912


//--------------------- SYMBOLS --------------------------

	.type		.nv.reservedSmem.offset0,@object
	.size		.nv.reservedSmem.offset0,0x4
